//
// Generated by NVIDIA NVVM Compiler
//
// Compiler Build ID: CL-36424714
// Cuda compilation tools, release 13.0, V13.0.88
// Based on NVVM 20.0.0
//

.version 9.0
.target sm_100
.address_size 64

	// .globl	_Z9array_sumPfS_

.visible .entry _Z9array_sumPfS_(
	.param .u64 .ptr .align 1 _Z9array_sumPfS__param_0,
	.param .u64 .ptr .align 1 _Z9array_sumPfS__param_1
)
{
	.reg .pred 	%p<10>;
	.reg .b32 	%r<16>;
	.reg .b32 	%f<30>;
	.reg .b64 	%rd<9>;

	ld.param.u64 	%rd4, [_Z9array_sumPfS__param_0];
	ld.param.u64 	%rd5, [_Z9array_sumPfS__param_1];
	cvta.to.global.u64 	%rd1, %rd4;
	cvta.to.global.u64 	%rd2, %rd5;
	mov.b32 	%r3, 0;
	st.global.u32 	[%rd2], %r3;
	mov.u32 	%r4, %ntid.x;
	mov.u32 	%r5, %ctaid.x;
	mul.lo.s32 	%r1, %r4, %r5;
	mov.u32 	%r6, %tid.x;
	add.s32 	%r2, %r1, %r6;
	mul.wide.s32 	%rd6, %r2, 4;
	add.s64 	%rd3, %rd1, %rd6;
	and.b32  	%r7, %r2, 1;
	setp.eq.b32 	%p1, %r7, 1;
	@%p1 bra 	$L__BB0_2;
	ld.global.f32 	%f1, [%rd3+4];
	ld.global.f32 	%f2, [%rd3];
	add.f32 	%f3, %f1, %f2;
	st.global.f32 	[%rd3], %f3;
$L__BB0_2:
	and.b32  	%r8, %r2, 3;
	setp.ne.s32 	%p2, %r8, 0;
	@%p2 bra 	$L__BB0_4;
	ld.global.f32 	%f4, [%rd3+8];
	ld.global.f32 	%f5, [%rd3];
	add.f32 	%f6, %f4, %f5;
	st.global.f32 	[%rd3], %f6;
$L__BB0_4:
	and.b32  	%r9, %r2, 7;
	setp.ne.s32 	%p3, %r9, 0;
	@%p3 bra 	$L__BB0_6;
	ld.global.f32 	%f7, [%rd3+16];
	ld.global.f32 	%f8, [%rd3];
	add.f32 	%f9, %f7, %f8;
	st.global.f32 	[%rd3], %f9;
$L__BB0_6:
	and.b32  	%r10, %r2, 15;
	setp.ne.s32 	%p4, %r10, 0;
	@%p4 bra 	$L__BB0_8;
	ld.global.f32 	%f10, [%rd3+32];
	ld.global.f32 	%f11, [%rd3];
	add.f32 	%f12, %f10, %f11;
	st.global.f32 	[%rd3], %f12;
$L__BB0_8:
	and.b32  	%r11, %r2, 31;
	setp.ne.s32 	%p5, %r11, 0;
	@%p5 bra 	$L__BB0_10;
	ld.global.f32 	%f13, [%rd3+64];
	ld.global.f32 	%f14, [%rd3];
	add.f32 	%f15, %f13, %f14;
	st.global.f32 	[%rd3], %f15;
$L__BB0_10:
	and.b32  	%r12, %r2, 63;
	setp.ne.s32 	%p6, %r12, 0;
	@%p6 bra 	$L__BB0_12;
	ld.global.f32 	%f16, [%rd3+128];
	ld.global.f32 	%f17, [%rd3];
	add.f32 	%f18, %f16, %f17;
	st.global.f32 	[%rd3], %f18;
$L__BB0_12:
	and.b32  	%r13, %r2, 127;
	setp.ne.s32 	%p7, %r13, 0;
	@%p7 bra 	$L__BB0_14;
	ld.global.f32 	%f19, [%rd3+256];
	ld.global.f32 	%f20, [%rd3];
	add.f32 	%f21, %f19, %f20;
	st.global.f32 	[%rd3], %f21;
$L__BB0_14:
	and.b32  	%r14, %r2, 255;
	setp.ne.s32 	%p8, %r14, 0;
	@%p8 bra 	$L__BB0_16;
	ld.global.f32 	%f22, [%rd3+512];
	ld.global.f32 	%f23, [%rd3];
	add.f32 	%f24, %f22, %f23;
	st.global.f32 	[%rd3], %f24;
$L__BB0_16:
	and.b32  	%r15, %r2, 511;
	setp.ne.s32 	%p9, %r15, 0;
	@%p9 bra 	$L__BB0_18;
	ld.global.f32 	%f25, [%rd3+1024];
	ld.global.f32 	%f26, [%rd3];
	add.f32 	%f27, %f25, %f26;
	st.global.f32 	[%rd3], %f27;
$L__BB0_18:
	mul.wide.u32 	%rd7, %r1, 4;
	add.s64 	%rd8, %rd1, %rd7;
	ld.global.f32 	%f28, [%rd8];
	atom.global.add.f32 	%f29, [%rd2], %f28;
	ret;

}


// ===== COMPILED SASS (sm_100) =====

	.target	sm_100

	.elftype	@"ET_EXEC"


//--------------------- .note.nv.tkinfo           --------------------------
	.section	.note.nv.tkinfo,"",@"SHT_NOTE"
	.sectionflags	@"SHF_NOTE_NV_TKINFO"
	.tkinfo
        /*0018*/ 	.word	0x00000002
        /*0030*/ 	.string	""
        /*0030*/ 	.string	"ptxas"
        /*0030*/ 	.string	"Cuda compilation tools, release 13.0, V13.0.88"
        /*0030*/ 	.string	"Build cuda_13.0.r13.0/compiler.36424714_0"
        /*0030*/ 	.string	"-arch sm_100 -m 64 "



//--------------------- .note.nv.cuinfo           --------------------------
	.section	.note.nv.cuinfo,"",@"SHT_NOTE"
	.sectionflags	@"SHF_NOTE_NV_CUINFO"
        /*0018*/ 	.short	0x0002
        /*001a*/ 	.short	0x0064
        /*001c*/ 	.short	0x0082
	.zero		2


//--------------------- .nv.info                  --------------------------
	.section	.nv.info,"",@"SHT_CUDA_INFO"
	.align	4


	//----- nvinfo : EIATTR_REGCOUNT
	.align		4
        /*0000*/ 	.byte	0x04, 0x2f
        /*0002*/ 	.short	(.L_1 - .L_0)
	.align		4
.L_0:
        /*0004*/ 	.word	index@(_Z9array_sumPfS_)
        /*0008*/ 	.word	0x0000000e


	//----- nvinfo : EIATTR_FRAME_SIZE
	.align		4
.L_1:
        /*000c*/ 	.byte	0x04, 0x11
        /*000e*/ 	.short	(.L_3 - .L_2)
	.align		4
.L_2:
        /*0010*/ 	.word	index@(_Z9array_sumPfS_)
        /*0014*/ 	.word	0x00000000


	//----- nvinfo : EIATTR_MIN_STACK_SIZE
	.align		4
.L_3:
        /*0018*/ 	.byte	0x04, 0x12
        /*001a*/ 	.short	(.L_5 - .L_4)
	.align		4
.L_4:
        /*001c*/ 	.word	index@(_Z9array_sumPfS_)
        /*0020*/ 	.word	0x00000000
.L_5:


//--------------------- .nv.compat                --------------------------
	.section	.nv.compat,"",@"SHT_CUDA_COMPAT_INFO"
	.align	4
        /*0000*/ 	.byte	0x02, 0x09, 0x00, 0x00, 0x02, 0x02, 0x01, 0x00, 0x02, 0x05, 0x05, 0x00, 0x03, 0x07, 0x01, 0x01
        /*0010*/ 	.byte	0x02, 0x03, 0x00, 0x00, 0x02, 0x06, 0x01, 0x00, 0x04, 0x0b, 0x08, 0x00, 0x09, 0x00, 0x00, 0x00
        /*0020*/ 	.byte	0x00, 0x00, 0x00, 0x00


//--------------------- .nv.info._Z9array_sumPfS_ --------------------------
	.section	.nv.info._Z9array_sumPfS_,"",@"SHT_CUDA_INFO"
	.sectionflags	@""
	.align	4


	//----- nvinfo : EIATTR_CUDA_API_VERSION
	.align		4
        /*0000*/ 	.byte	0x04, 0x37
        /*0002*/ 	.short	(.L_7 - .L_6)
.L_6:
        /*0004*/ 	.word	0x00000082


	//----- nvinfo : EIATTR_KPARAM_INFO
	.align		4
.L_7:
        /*0008*/ 	.byte	0x04, 0x17
        /*000a*/ 	.short	(.L_9 - .L_8)
.L_8:
        /*000c*/ 	.word	0x00000000
        /*0010*/ 	.short	0x0001
        /*0012*/ 	.short	0x0008
        /*0014*/ 	.byte	0x00, 0xf5, 0x21, 0x00


	//----- nvinfo : EIATTR_KPARAM_INFO
	.align		4
.L_9:
        /*0018*/ 	.byte	0x04, 0x17
        /*001a*/ 	.short	(.L_11 - .L_10)
.L_10:
        /*001c*/ 	.word	0x00000000
        /*0020*/ 	.short	0x0000
        /*0022*/ 	.short	0x0000
        /*0024*/ 	.byte	0x00, 0xf5, 0x21, 0x00


	//----- nvinfo : EIATTR_SPARSE_MMA_MASK
	.align		4
.L_11:
        /*0028*/ 	.byte	0x03, 0x50
        /*002a*/ 	.short	0x0000


	//----- nvinfo : EIATTR_MAXREG_COUNT
	.align		4
        /*002c*/ 	.byte	0x03, 0x1b
        /*002e*/ 	.short	0x00ff


	//----- nvinfo : EIATTR_MERCURY_ISA_VERSION
	.align		4
        /*0030*/ 	.byte	0x03, 0x5f
        /*0032*/ 	.short	0x0101


	//----- nvinfo : EIATTR_VRC_CTA_INIT_COUNT
	.align		4
        /*0034*/ 	.byte	0x02, 0x4a
	.zero		1
	.zero		1


	//----- nvinfo : EIATTR_EXIT_INSTR_OFFSETS
	.align		4
        /*0038*/ 	.byte	0x04, 0x1c
        /*003a*/ 	.short	(.L_13 - .L_12)


	//   ....[0]....
.L_12:
        /*003c*/ 	.word	0x00000590


	//----- nvinfo : EIATTR_CRS_STACK_SIZE
	.align		4
.L_13:
        /*0040*/ 	.byte	0x04, 0x1e
        /*0042*/ 	.short	(.L_15 - .L_14)
.L_14:
        /*0044*/ 	.word	0x00000000


	//----- nvinfo : EIATTR_CBANK_PARAM_SIZE
	.align		4
.L_15:
        /*0048*/ 	.byte	0x03, 0x19
        /*004a*/ 	.short	0x0010


	//----- nvinfo : EIATTR_PARAM_CBANK
	.align		4
        /*004c*/ 	.byte	0x04, 0x0a
        /*004e*/ 	.short	(.L_17 - .L_16)
	.align		4
.L_16:
        /*0050*/ 	.word	index@(.nv.constant0._Z9array_sumPfS_)
        /*0054*/ 	.short	0x0380
        /*0056*/ 	.short	0x0010


	//----- nvinfo : EIATTR_SW_WAR
	.align		4
.L_17:
        /*0058*/ 	.byte	0x04, 0x36
        /*005a*/ 	.short	(.L_19 - .L_18)
.L_18:
        /*005c*/ 	.word	0x00000008
.L_19:


//--------------------- .nv.callgraph             --------------------------
	.section	.nv.callgraph,"",@"SHT_CUDA_CALLGRAPH"
	.align	4
	.sectionentsize	8
	.align		4
        /*0000*/ 	.word	0x00000000
	.align		4
        /*0004*/ 	.word	0xffffffff
	.align		4
        /*0008*/ 	.word	0x00000000
	.align		4
        /*000c*/ 	.word	0xfffffffe
	.align		4
        /*0010*/ 	.word	0x00000000
	.align		4
        /*0014*/ 	.word	0xfffffffd
	.align		4
        /*0018*/ 	.word	0x00000000
	.align		4
        /*001c*/ 	.word	0xfffffffc


//--------------------- .text._Z9array_sumPfS_    --------------------------
	.section	.text._Z9array_sumPfS_,"ax",@progbits
	.align	128
        .global         _Z9array_sumPfS_
        .type           _Z9array_sumPfS_,@function
        .size           _Z9array_sumPfS_,(.L_x_19 - _Z9array_sumPfS_)
        .other          _Z9array_sumPfS_,@"STO_CUDA_ENTRY STV_DEFAULT"
_Z9array_sumPfS_:
.text._Z9array_sumPfS_:
[----:B------:R-:W-:Y:S01]  /*0000*/  LDC R1, c[0x0][0x37c] ;  /* 0x0000df00ff017b82 */ /* 0x000fe20000000800 */
[----:B------:R-:W0:Y:S01]  /*0010*/  S2R R5, SR_CTAID.X ;  /* 0x0000000000057919 */ /* 0x000e220000002500 */
[----:B------:R-:W0:Y:S06]  /*0020*/  LDCU UR6, c[0x0][0x360] ;  /* 0x00006c00ff0677ac */ /* 0x000e2c0008000800 */
[----:B------:R-:W1:Y:S01]  /*0030*/  LDC.64 R2, c[0x0][0x388] ;  /* 0x0000e200ff027b82 */ /* 0x000e620000000a00 */
[----:B------:R-:W-:Y:S01]  /*0040*/  BSSY.RECONVERGENT B0, `(.L_x_0) ;  /* 0x0000018000007945 */ /* 0x000fe20003800200 */
[----:B------:R-:W2:Y:S01]  /*0050*/  S2R R0, SR_TID.X ;  /* 0x0000000000007919 */ /* 0x000ea20000002100 */
[----:B------:R-:W1:Y:S05]  /*0060*/  LDCU.64 UR4, c[0x0][0x358] ;  /* 0x00006b00ff0477ac */ /* 0x000e6a0008000a00 */
[----:B------:R-:W3:Y:S01]  /*0070*/  LDC.64 R6, c[0x0][0x380] ;  /* 0x0000e000ff067b82 */ /* 0x000ee20000000a00 */
[----:B-1----:R1:W-:Y:S01]  /*0080*/  STG.E desc[UR4][R2.64], RZ ;  /* 0x000000ff02007986 */ /* 0x0023e2000c101904 */
[----:B0-----:R-:W-:-:S05]  /*0090*/  IMAD R5, R5, UR6, RZ ;  /* 0x0000000605057c24 */ /* 0x001fca000f8e02ff */
[C---:B--2---:R-:W-:Y:S01]  /*00a0*/  IADD3 R9, PT, PT, R5.reuse, R0, RZ ;  /* 0x0000000005097210 */ /* 0x044fe20007ffe0ff */
[----:B---3--:R-:W-:-:S03]  /*00b0*/  IMAD.WIDE.U32 R4, R5, 0x4, R6 ;  /* 0x0000000405047825 */ /* 0x008fc600078e0006 */
[C---:B------:R-:W-:Y:S01]  /*00c0*/  LOP3.LUT R0, R9.reuse, 0x1, RZ, 0xc0, !PT ;  /* 0x0000000109007812 */ /* 0x040fe200078ec0ff */
[C---:B------:R-:W-:Y:S01]  /*00d0*/  IMAD.WIDE R6, R9.reuse, 0x4, R6 ;  /* 0x0000000409067825 */ /* 0x040fe200078e0206 */
[C---:B------:R-:W-:Y:S02]  /*00e0*/  LOP3.LUT P0, RZ, R9.reuse, 0x7, RZ, 0xc0, !PT ;  /* 0x0000000709ff7812 */ /* 0x040fe4000780c0ff */
[----:B------:R-:W-:Y:S02]  /*00f0*/  ISETP.NE.U32.AND P6, PT, R0, 0x1, PT ;  /* 0x000000010000780c */ /* 0x000fe40003fc5070 */
[----:B------:R-:W-:Y:S02]  /*0100*/  P2R R0, PR, RZ, 0x1 ;  /* 0x00000001ff007803 */ /* 0x000fe40000000000 */
[C---:B------:R-:W-:Y:S02]  /*0110*/  LOP3.LUT P5, RZ, R9.reuse, 0x3, RZ, 0xc0, !PT ;  /* 0x0000000309ff7812 */ /* 0x040fe400078ac0ff */
[----:B------:R-:W-:-:S02]  /*0120*/  LOP3.LUT P4, RZ, R9, 0xf, RZ, 0xc0, !PT ;  /* 0x0000000f09ff7812 */ /* 0x000fc4000788c0ff */
[C---:B------:R-:W-:Y:S02]  /*0130*/  LOP3.LUT P3, RZ, R9.reuse, 0x1f, RZ, 0xc0, !PT ;  /* 0x0000001f09ff7812 */ /* 0x040fe4000786c0ff */
[C---:B------:R-:W-:Y:S02]  /*0140*/  LOP3.LUT P2, RZ, R9.reuse, 0x3f, RZ, 0xc0, !PT ;  /* 0x0000003f09ff7812 */ /* 0x040fe4000784c0ff */
[C---:B------:R-:W-:Y:S02]  /*0150*/  LOP3.LUT P1, RZ, R9.reuse, 0x7f, RZ, 0xc0, !PT ;  /* 0x0000007f09ff7812 */ /* 0x040fe4000782c0ff */
[----:B------:R-:W-:Y:S01]  /*0160*/  LOP3.LUT P0, RZ, R9, 0xff, RZ, 0xc0, !PT ;  /* 0x000000ff09ff7812 */ /* 0x000fe2000780c0ff */
[----:B-1----:R-:W-:-:S12]  /*0170*/  @!P6 BRA `(.L_x_1) ;  /* 0x000000000010e947 */ /* 0x002fd80003800000 */
[----:B------:R-:W2:Y:S04]  /*0180*/  LDG.E R0, desc[UR4][R6.64+0x4] ;  /* 0x0000040406007981 */ /* 0x000ea8000c1e1900 */
[----:B------:R-:W2:Y:S02]  /*0190*/  LDG.E R11, desc[UR4][R6.64] ;  /* 0x00000004060b7981 */ /* 0x000ea4000c1e1900 */
[----:B--2---:R-:W-:-:S05]  /*01a0*/  FADD R11, R0, R11 ;  /* 0x0000000b000b7221 */ /* 0x004fca0000000000 */
[----:B------:R0:W-:Y:S02]  /*01b0*/  STG.E desc[UR4][R6.64], R11 ;  /* 0x0000000b06007986 */ /* 0x0001e4000c101904 */
.L_x_1:
[----:B------:R-:W-:Y:S05]  /*01c0*/  BSYNC.RECONVERGENT B0 ;  /* 0x0000000000007941 */ /* 0x000fea0003800200 */
.L_x_0:
[----:B------:R-:W-:Y:S01]  /*01d0*/  BSSY.RECONVERGENT B0, `(.L_x_2) ;  /* 0x0000007000007945 */ /* 0x000fe20003800200 */
[----:B------:R-:W-:-:S03]  /*01e0*/  LOP3.LUT P6, RZ, R9, 0x1ff, RZ, 0xc0, !PT ;  /* 0x000001ff09ff7812 */ /* 0x000fc600078cc0ff */
[----:B------:R-:W-:Y:S10]  /*01f0*/  @P5 BRA `(.L_x_3) ;  /* 0x0000000000105947 */ /* 0x000ff40003800000 */
[----:B------:R-:W2:Y:S04]  /*0200*/  LDG.E R0, desc[UR4][R6.64+0x8] ;  /* 0x0000080406007981 */ /* 0x000ea8000c1e1900 */
[----:B0-----:R-:W2:Y:S02]  /*0210*/  LDG.E R11, desc[UR4][R6.64] ;  /* 0x00000004060b7981 */ /* 0x001ea4000c1e1900 */
[----:B--2---:R-:W-:-:S05]  /*0220*/  FADD R11, R0, R11 ;  /* 0x0000000b000b7221 */ /* 0x004fca0000000000 */
[----:B------:R1:W-:Y:S02]  /*0230*/  STG.E desc[UR4][R6.64], R11 ;  /* 0x0000000b06007986 */ /* 0x0003e4000c101904 */
.L_x_3:
[----:B------:R-:W-:Y:S05]  /*0240*/  BSYNC.RECONVERGENT B0 ;  /* 0x0000000000007941 */ /* 0x000fea0003800200 */
.L_x_2:
[----:B------:R-:W-:Y:S01]  /*0250*/  LOP3.LUT P5, RZ, R9, 0x7, RZ, 0xc0, !PT ;  /* 0x0000000709ff7812 */ /* 0x000fe200078ac0ff */
[----:B------:R-:W-:-:S12]  /*0260*/  BSSY.RECONVERGENT B0, `(.L_x_4) ;  /* 0x0000006000007945 */ /* 0x000fd80003800200 */
[----:B------:R-:W-:Y:S05]  /*0270*/  @P5 BRA `(.L_x_5) ;  /* 0x0000000000105947 */ /* 0x000fea0003800000 */
[----:B------:R-:W2:Y:S04]  /*0280*/  LDG.E R0, desc[UR4][R6.64+0x10] ;  /* 0x0000100406007981 */ /* 0x000ea8000c1e1900 */
[----:B------:R-:W2:Y:S02]  /*0290*/  LDG.E R9, desc[UR4][R6.64] ;  /* 0x0000000406097981 */ /* 0x000ea4000c1e1900 */
[----:B--2---:R-:W-:-:S05]  /*02a0*/  FADD R9, R0, R9 ;  /* 0x0000000900097221 */ /* 0x004fca0000000000 */
[----:B------:R2:W-:Y:S02]  /*02b0*/  STG.E desc[UR4][R6.64], R9 ;  /* 0x0000000906007986 */ /* 0x0005e4000c101904 */
.L_x_5:
[----:B------:R-:W-:Y:S05]  /*02c0*/  BSYNC.RECONVERGENT B0 ;  /* 0x0000000000007941 */ /* 0x000fea0003800200 */
.L_x_4:
[----:B------:R-:W-:Y:S04]  /*02d0*/  BSSY.RECONVERGENT B0, `(.L_x_6) ;  /* 0x0000006000007945 */ /* 0x000fe80003800200 */
[----:B------:R-:W-:Y:S05]  /*02e0*/  @P4 BRA `(.L_x_7) ;  /* 0x0000000000104947 */ /* 0x000fea0003800000 */
[----:B------:R-:W3:Y:S04]  /*02f0*/  LDG.E R0, desc[UR4][R6.64+0x20] ;  /* 0x0000200406007981 */ /* 0x000ee8000c1e1900 */
[----:B--2---:R-:W3:Y:S02]  /*0300*/  LDG.E R9, desc[UR4][R6.64] ;  /* 0x0000000406097981 */ /* 0x004ee4000c1e1900 */
[----:B---3--:R-:W-:-:S05]  /*0310*/  FADD R9, R0, R9 ;  /* 0x0000000900097221 */ /* 0x008fca0000000000 */
[----:B------:R3:W-:Y:S02]  /*0320*/  STG.E desc[UR4][R6.64], R9 ;  /* 0x0000000906007986 */ /* 0x0007e4000c101904 */
.L_x_7:
[----:B------:R-:W-:Y:S05]  /*0330*/  BSYNC.RECONVERGENT B0 ;  /* 0x0000000000007941 */ /* 0x000fea0003800200 */
.L_x_6:
[----:B------:R-:W-:Y:S04]  /*0340*/  BSSY.RECONVERGENT B0, `(.L_x_8) ;  /* 0x0000006000007945 */ /* 0x000fe80003800200 */
[----:B------:R-:W-:Y:S05]  /*0350*/  @P3 BRA `(.L_x_9) ;  /* 0x0000000000103947 */ /* 0x000fea0003800000 */
[----:B------:R-:W4:Y:S04]  /*0360*/  LDG.E R0, desc[UR4][R6.64+0x40] ;  /* 0x0000400406007981 */ /* 0x000f28000c1e1900 */
[----:B--23--:R-:W4:Y:S02]  /*0370*/  LDG.E R9, desc[UR4][R6.64] ;  /* 0x0000000406097981 */ /* 0x00cf24000c1e1900 */
[----:B----4-:R-:W-:-:S05]  /*0380*/  FADD R9, R0, R9 ;  /* 0x0000000900097221 */ /* 0x010fca0000000000 */
[----:B------:R4:W-:Y:S02]  /*0390*/  STG.E desc[UR4][R6.64], R9 ;  /* 0x0000000906007986 */ /* 0x0009e4000c101904 */
.L_x_9:
[----:B------:R-:W-:Y:S05]  /*03a0*/  BSYNC.RECONVERGENT B0 ;  /* 0x0000000000007941 */ /* 0x000fea0003800200 */
.L_x_8:
[----:B------:R-:W-:Y:S04]  /*03b0*/  BSSY.RECONVERGENT B0, `(.L_x_10) ;  /* 0x0000006000007945 */ /* 0x000fe80003800200 */
[----:B------:R-:W-:Y:S05]  /*03c0*/  @P2 BRA `(.L_x_11) ;  /* 0x0000000000102947 */ /* 0x000fea0003800000 */
[----:B------:R-:W5:Y:S04]  /*03d0*/  LDG.E R0, desc[UR4][R6.64+0x80] ;  /* 0x0000800406007981 */ /* 0x000f68000c1e1900 */
[----:B--234-:R-:W5:Y:S02]  /*03e0*/  LDG.E R9, desc[UR4][R6.64] ;  /* 0x0000000406097981 */ /* 0x01cf64000c1e1900 */
[----:B-----5:R-:W-:-:S05]  /*03f0*/  FADD R9, R0, R9 ;  /* 0x0000000900097221 */ /* 0x020fca0000000000 */
[----:B------:R2:W-:Y:S02]  /*0400*/  STG.E desc[UR4][R6.64], R9 ;  /* 0x0000000906007986 */ /* 0x0005e4000c101904 */
.L_x_11:
[----:B------:R-:W-:Y:S05]  /*0410*/  BSYNC.RECONVERGENT B0 ;  /* 0x0000000000007941 */ /* 0x000fea0003800200 */
.L_x_10:
[----:B------:R-:W-:Y:S04]  /*0420*/  BSSY.RECONVERGENT B0, `(.L_x_12) ;  /* 0x0000006000007945 */ /* 0x000fe80003800200 */
[----:B------:R-:W-:Y:S05]  /*0430*/  @P1 BRA `(.L_x_13) ;  /* 0x0000000000101947 */ /* 0x000fea0003800000 */
[----:B------:R-:W5:Y:S04]  /*0440*/  LDG.E R0, desc[UR4][R6.64+0x100] ;  /* 0x0001000406007981 */ /* 0x000f68000c1e1900 */
[----:B--234-:R-:W5:Y:S02]  /*0450*/  LDG.E R9, desc[UR4][R6.64] ;  /* 0x0000000406097981 */ /* 0x01cf64000c1e1900 */
[----:B-----5:R-:W-:-:S05]  /*0460*/  FADD R9, R0, R9 ;  /* 0x0000000900097221 */ /* 0x020fca0000000000 */
[----:B------:R2:W-:Y:S02]  /*0470*/  STG.E desc[UR4][R6.64], R9 ;  /* 0x0000000906007986 */ /* 0x0005e4000c101904 */
.L_x_13:
[----:B------:R-:W-:Y:S05]  /*0480*/  BSYNC.RECONVERGENT B0 ;  /* 0x0000000000007941 */ /* 0x000fea0003800200 */
.L_x_12:
[----:B------:R-:W-:Y:S04]  /*0490*/  BSSY.RECONVERGENT B0, `(.L_x_14) ;  /* 0x0000006000007945 */ /* 0x000fe80003800200 */
[----:B------:R-:W-:Y:S05]  /*04a0*/  @P0 BRA `(.L_x_15) ;  /* 0x0000000000100947 */ /* 0x000fea0003800000 */
[----:B------:R-:W5:Y:S04]  /*04b0*/  LDG.E R0, desc[UR4][R6.64+0x200] ;  /* 0x0002000406007981 */ /* 0x000f68000c1e1900 */
[----:B--234-:R-:W5:Y:S02]  /*04c0*/  LDG.E R9, desc[UR4][R6.64] ;  /* 0x0000000406097981 */ /* 0x01cf64000c1e1900 */
[----:B-----5:R-:W-:-:S05]  /*04d0*/  FADD R9, R0, R9 ;  /* 0x0000000900097221 */ /* 0x020fca0000000000 */
[----:B------:R2:W-:Y:S02]  /*04e0*/  STG.E desc[UR4][R6.64], R9 ;  /* 0x0000000906007986 */ /* 0x0005e4000c101904 */
.L_x_15:
[----:B------:R-:W-:Y:S05]  /*04f0*/  BSYNC.RECONVERGENT B0 ;  /* 0x0000000000007941 */ /* 0x000fea0003800200 */
.L_x_14:
[----:B------:R-:W-:Y:S04]  /*0500*/  BSSY.RECONVERGENT B0, `(.L_x_16) ;  /* 0x0000006000007945 */ /* 0x000fe80003800200 */
[----:B------:R-:W-:Y:S05]  /*0510*/  @P6 BRA `(.L_x_17) ;  /* 0x0000000000106947 */ /* 0x000fea0003800000 */
[----:B------:R-:W5:Y:S04]  /*0520*/  LDG.E R0, desc[UR4][R6.64+0x400] ;  /* 0x0004000406007981 */ /* 0x000f68000c1e1900 */
[----:B--234-:R-:W5:Y:S02]  /*0530*/  LDG.E R9, desc[UR4][R6.64] ;  /* 0x0000000406097981 */ /* 0x01cf64000c1e1900 */
[----:B-----5:R-:W-:-:S05]  /*0540*/  FADD R9, R0, R9 ;  /* 0x0000000900097221 */ /* 0x020fca0000000000 */
[----:B------:R2:W-:Y:S02]  /*0550*/  STG.E desc[UR4][R6.64], R9 ;  /* 0x0000000906007986 */ /* 0x0005e4000c101904 */
.L_x_17:
[----:B------:R-:W-:Y:S05]  /*0560*/  BSYNC.RECONVERGENT B0 ;  /* 0x0000000000007941 */ /* 0x000fea0003800200 */
.L_x_16:
[----:B------:R-:W5:Y:S04]  /*0570*/  LDG.E R5, desc[UR4][R4.64] ;  /* 0x0000000404057981 */ /* 0x000f68000c1e1900 */
[----:B-----5:R-:W-:Y:S01]  /*0580*/  REDG.E.ADD.F32.FTZ.RN.STRONG.GPU desc[UR4][R2.64], R5 ;  /* 0x00000005020079a6 */ /* 0x020fe2000c12f304 */
[----:B------:R-:W-:Y:S05]  /*0590*/  EXIT ;  /* 0x000000000000794d */ /* 0x000fea0003800000 */
.L_x_18:
[----:B------:R-:W-:-:S00]  /*05a0*/  BRA `(.L_x_18) ;  /* 0xfffffffc00fc7947 */ /* 0x000fc0000383ffff */
[----:B------:R-:W-:-:S00]  /*05b0*/  NOP ;  /* 0x0000000000007918 */ /* 0x000fc00000000000 */
        /* <DEDUP_REMOVED lines=12> */
.L_x_19:


//--------------------- .nv.shared.reserved.0     --------------------------
	.section	.nv.shared.reserved.0,"aw",@nobits
	.weak		__nv_reservedSMEM_offset_0_alias
	.size		__nv_reservedSMEM_offset_0_alias, 0, 64
	.other		__nv_reservedSMEM_offset_0_alias,@"STO_CUDA_RESERVED_SHARED STV_DEFAULT"
__nv_reservedSMEM_offset_0_alias:
	.zero		0
	.zero		64


//--------------------- .nv.constant0._Z9array_sumPfS_ --------------------------
	.section	.nv.constant0._Z9array_sumPfS_,"a",@progbits
	.sectionflags	@""
	.align	4
.nv.constant0._Z9array_sumPfS_:
	.zero		912


//--------------------- SYMBOLS --------------------------

	.type		.nv.reservedSmem.offset0,@object
	.size		.nv.reservedSmem.offset0,0x4
